//
// Generated by NVIDIA NVVM Compiler
//
// Compiler Build ID: CL-36424714
// Cuda compilation tools, release 13.0, V13.0.88
// Based on NVVM 20.0.0
//

.version 9.0
.target sm_100
.address_size 64

	// .globl	_Z10sum_matrixPPiS0_S0_S0_S0_S0_ii

.visible .entry _Z10sum_matrixPPiS0_S0_S0_S0_S0_ii(
	.param .u64 .ptr .align 1 _Z10sum_matrixPPiS0_S0_S0_S0_S0_ii_param_0,
	.param .u64 .ptr .align 1 _Z10sum_matrixPPiS0_S0_S0_S0_S0_ii_param_1,
	.param .u64 .ptr .align 1 _Z10sum_matrixPPiS0_S0_S0_S0_S0_ii_param_2,
	.param .u64 .ptr .align 1 _Z10sum_matrixPPiS0_S0_S0_S0_S0_ii_param_3,
	.param .u64 .ptr .align 1 _Z10sum_matrixPPiS0_S0_S0_S0_S0_ii_param_4,
	.param .u64 .ptr .align 1 _Z10sum_matrixPPiS0_S0_S0_S0_S0_ii_param_5,
	.param .u32 _Z10sum_matrixPPiS0_S0_S0_S0_S0_ii_param_6,
	.param .u32 _Z10sum_matrixPPiS0_S0_S0_S0_S0_ii_param_7
)
{
	.reg .b32 	%r<4>;
	.reg .b64 	%rd<17>;

	ld.param.u64 	%rd1, [_Z10sum_matrixPPiS0_S0_S0_S0_S0_ii_param_4];
	ld.param.u64 	%rd2, [_Z10sum_matrixPPiS0_S0_S0_S0_S0_ii_param_5];
	cvta.to.global.u64 	%rd3, %rd2;
	cvta.to.global.u64 	%rd4, %rd1;
	ld.global.u64 	%rd5, [%rd4];
	cvta.to.global.u64 	%rd6, %rd5;
	mov.b32 	%r1, -1;
	st.global.u32 	[%rd6], %r1;
	ld.global.u64 	%rd7, [%rd4];
	cvta.to.global.u64 	%rd8, %rd7;
	mov.b32 	%r2, -2;
	st.global.u32 	[%rd8+4], %r2;
	ld.global.u64 	%rd9, [%rd4];
	cvta.to.global.u64 	%rd10, %rd9;
	mov.b32 	%r3, -3;
	st.global.u32 	[%rd10+8], %r3;
	ld.global.u64 	%rd11, [%rd3+8];
	cvta.to.global.u64 	%rd12, %rd11;
	st.global.u32 	[%rd12], %r1;
	ld.global.u64 	%rd13, [%rd3+8];
	cvta.to.global.u64 	%rd14, %rd13;
	st.global.u32 	[%rd14+4], %r2;
	ld.global.u64 	%rd15, [%rd3+8];
	cvta.to.global.u64 	%rd16, %rd15;
	st.global.u32 	[%rd16+8], %r3;
	ret;

}


// ===== COMPILED SASS (sm_100) =====

	.target	sm_100

	.elftype	@"ET_EXEC"


//--------------------- .note.nv.tkinfo           --------------------------
	.section	.note.nv.tkinfo,"",@"SHT_NOTE"
	.sectionflags	@"SHF_NOTE_NV_TKINFO"
	.tkinfo
        /*0018*/ 	.word	0x00000002
        /*0030*/ 	.string	""
        /*0030*/ 	.string	"ptxas"
        /*0030*/ 	.string	"Cuda compilation tools, release 13.0, V13.0.88"
        /*0030*/ 	.string	"Build cuda_13.0.r13.0/compiler.36424714_0"
        /*0030*/ 	.string	"-arch sm_100 -m 64 "



//--------------------- .note.nv.cuinfo           --------------------------
	.section	.note.nv.cuinfo,"",@"SHT_NOTE"
	.sectionflags	@"SHF_NOTE_NV_CUINFO"
        /*0018*/ 	.short	0x0002
        /*001a*/ 	.short	0x0064
        /*001c*/ 	.short	0x0082
	.zero		2


//--------------------- .nv.info                  --------------------------
	.section	.nv.info,"",@"SHT_CUDA_INFO"
	.align	4


	//----- nvinfo : EIATTR_REGCOUNT
	.align		4
        /*0000*/ 	.byte	0x04, 0x2f
        /*0002*/ 	.short	(.L_1 - .L_0)
	.align		4
.L_0:
        /*0004*/ 	.word	index@(_Z10sum_matrixPPiS0_S0_S0_S0_S0_ii)
        /*0008*/ 	.word	0x00000018


	//----- nvinfo : EIATTR_FRAME_SIZE
	.align		4
.L_1:
        /*000c*/ 	.byte	0x04, 0x11
        /*000e*/ 	.short	(.L_3 - .L_2)
	.align		4
.L_2:
        /*0010*/ 	.word	index@(_Z10sum_matrixPPiS0_S0_S0_S0_S0_ii)
        /*0014*/ 	.word	0x00000000


	//----- nvinfo : EIATTR_MIN_STACK_SIZE
	.align		4
.L_3:
        /*0018*/ 	.byte	0x04, 0x12
        /*001a*/ 	.short	(.L_5 - .L_4)
	.align		4
.L_4:
        /*001c*/ 	.word	index@(_Z10sum_matrixPPiS0_S0_S0_S0_S0_ii)
        /*0020*/ 	.word	0x00000000
.L_5:


//--------------------- .nv.compat                --------------------------
	.section	.nv.compat,"",@"SHT_CUDA_COMPAT_INFO"
	.align	4
        /*0000*/ 	.byte	0x02, 0x09, 0x00, 0x00, 0x02, 0x02, 0x01, 0x00, 0x02, 0x05, 0x05, 0x00, 0x03, 0x07, 0x01, 0x01
        /*0010*/ 	.byte	0x02, 0x03, 0x00, 0x00, 0x02, 0x06, 0x01, 0x00, 0x04, 0x0b, 0x08, 0x00, 0x09, 0x00, 0x00, 0x00
        /*0020*/ 	.byte	0x00, 0x00, 0x00, 0x00


//--------------------- .nv.info._Z10sum_matrixPPiS0_S0_S0_S0_S0_ii --------------------------
	.section	.nv.info._Z10sum_matrixPPiS0_S0_S0_S0_S0_ii,"",@"SHT_CUDA_INFO"
	.sectionflags	@""
	.align	4


	//----- nvinfo : EIATTR_CUDA_API_VERSION
	.align		4
        /*0000*/ 	.byte	0x04, 0x37
        /*0002*/ 	.short	(.L_7 - .L_6)
.L_6:
        /*0004*/ 	.word	0x00000082


	//----- nvinfo : EIATTR_KPARAM_INFO
	.align		4
.L_7:
        /*0008*/ 	.byte	0x04, 0x17
        /*000a*/ 	.short	(.L_9 - .L_8)
.L_8:
        /*000c*/ 	.word	0x00000000
        /*0010*/ 	.short	0x0007
        /*0012*/ 	.short	0x0034
        /*0014*/ 	.byte	0x00, 0xf0, 0x11, 0x00


	//----- nvinfo : EIATTR_KPARAM_INFO
	.align		4
.L_9:
        /*0018*/ 	.byte	0x04, 0x17
        /*001a*/ 	.short	(.L_11 - .L_10)
.L_10:
        /*001c*/ 	.word	0x00000000
        /*0020*/ 	.short	0x0006
        /*0022*/ 	.short	0x0030
        /*0024*/ 	.byte	0x00, 0xf0, 0x11, 0x00


	//----- nvinfo : EIATTR_KPARAM_INFO
	.align		4
.L_11:
        /*0028*/ 	.byte	0x04, 0x17
        /*002a*/ 	.short	(.L_13 - .L_12)
.L_12:
        /*002c*/ 	.word	0x00000000
        /*0030*/ 	.short	0x0005
        /*0032*/ 	.short	0x0028
        /*0034*/ 	.byte	0x00, 0xf5, 0x21, 0x00


	//----- nvinfo : EIATTR_KPARAM_INFO
	.align		4
.L_13:
        /*0038*/ 	.byte	0x04, 0x17
        /*003a*/ 	.short	(.L_15 - .L_14)
.L_14:
        /*003c*/ 	.word	0x00000000
        /*0040*/ 	.short	0x0004
        /*0042*/ 	.short	0x0020
        /*0044*/ 	.byte	0x00, 0xf5, 0x21, 0x00


	//----- nvinfo : EIATTR_KPARAM_INFO
	.align		4
.L_15:
        /*0048*/ 	.byte	0x04, 0x17
        /*004a*/ 	.short	(.L_17 - .L_16)
.L_16:
        /*004c*/ 	.word	0x00000000
        /*0050*/ 	.short	0x0003
        /*0052*/ 	.short	0x0018
        /*0054*/ 	.byte	0x00, 0xf5, 0x21, 0x00


	//----- nvinfo : EIATTR_KPARAM_INFO
	.align		4
.L_17:
        /*0058*/ 	.byte	0x04, 0x17
        /*005a*/ 	.short	(.L_19 - .L_18)
.L_18:
        /*005c*/ 	.word	0x00000000
        /*0060*/ 	.short	0x0002
        /*0062*/ 	.short	0x0010
        /*0064*/ 	.byte	0x00, 0xf5, 0x21, 0x00


	//----- nvinfo : EIATTR_KPARAM_INFO
	.align		4
.L_19:
        /*0068*/ 	.byte	0x04, 0x17
        /*006a*/ 	.short	(.L_21 - .L_20)
.L_20:
        /*006c*/ 	.word	0x00000000
        /*0070*/ 	.short	0x0001
        /*0072*/ 	.short	0x0008
        /*0074*/ 	.byte	0x00, 0xf5, 0x21, 0x00


	//----- nvinfo : EIATTR_KPARAM_INFO
	.align		4
.L_21:
        /*0078*/ 	.byte	0x04, 0x17
        /*007a*/ 	.short	(.L_23 - .L_22)
.L_22:
        /*007c*/ 	.word	0x00000000
        /*0080*/ 	.short	0x0000
        /*0082*/ 	.short	0x0000
        /*0084*/ 	.byte	0x00, 0xf5, 0x21, 0x00


	//----- nvinfo : EIATTR_SPARSE_MMA_MASK
	.align		4
.L_23:
        /*0088*/ 	.byte	0x03, 0x50
        /*008a*/ 	.short	0x0000


	//----- nvinfo : EIATTR_MAXREG_COUNT
	.align		4
        /*008c*/ 	.byte	0x03, 0x1b
        /*008e*/ 	.short	0x00ff


	//----- nvinfo : EIATTR_MERCURY_ISA_VERSION
	.align		4
        /*0090*/ 	.byte	0x03, 0x5f
        /*0092*/ 	.short	0x0101


	//----- nvinfo : EIATTR_VRC_CTA_INIT_COUNT
	.align		4
        /*0094*/ 	.byte	0x02, 0x4a
	.zero		1
	.zero		1


	//----- nvinfo : EIATTR_EXIT_INSTR_OFFSETS
	.align		4
        /*0098*/ 	.byte	0x04, 0x1c
        /*009a*/ 	.short	(.L_25 - .L_24)


	//   ....[0]....
.L_24:
        /*009c*/ 	.word	0x00000130


	//----- nvinfo : EIATTR_CBANK_PARAM_SIZE
	.align		4
.L_25:
        /*00a0*/ 	.byte	0x03, 0x19
        /*00a2*/ 	.short	0x0038


	//----- nvinfo : EIATTR_PARAM_CBANK
	.align		4
        /*00a4*/ 	.byte	0x04, 0x0a
        /*00a6*/ 	.short	(.L_27 - .L_26)
	.align		4
.L_26:
        /*00a8*/ 	.word	index@(.nv.constant0._Z10sum_matrixPPiS0_S0_S0_S0_S0_ii)
        /*00ac*/ 	.short	0x0380
        /*00ae*/ 	.short	0x0038


	//----- nvinfo : EIATTR_SW_WAR
	.align		4
.L_27:
        /*00b0*/ 	.byte	0x04, 0x36
        /*00b2*/ 	.short	(.L_29 - .L_28)
.L_28:
        /*00b4*/ 	.word	0x00000008
.L_29:


//--------------------- .nv.callgraph             --------------------------
	.section	.nv.callgraph,"",@"SHT_CUDA_CALLGRAPH"
	.align	4
	.sectionentsize	8
	.align		4
        /*0000*/ 	.word	0x00000000
	.align		4
        /*0004*/ 	.word	0xffffffff
	.align		4
        /*0008*/ 	.word	0x00000000
	.align		4
        /*000c*/ 	.word	0xfffffffe
	.align		4
        /*0010*/ 	.word	0x00000000
	.align		4
        /*0014*/ 	.word	0xfffffffd
	.align		4
        /*0018*/ 	.word	0x00000000
	.align		4
        /*001c*/ 	.word	0xfffffffc


//--------------------- .text._Z10sum_matrixPPiS0_S0_S0_S0_S0_ii --------------------------
	.section	.text._Z10sum_matrixPPiS0_S0_S0_S0_S0_ii,"ax",@progbits
	.align	128
        .global         _Z10sum_matrixPPiS0_S0_S0_S0_S0_ii
        .type           _Z10sum_matrixPPiS0_S0_S0_S0_S0_ii,@function
        .size           _Z10sum_matrixPPiS0_S0_S0_S0_S0_ii,(.L_x_1 - _Z10sum_matrixPPiS0_S0_S0_S0_S0_ii)
        .other          _Z10sum_matrixPPiS0_S0_S0_S0_S0_ii,@"STO_CUDA_ENTRY STV_DEFAULT"
_Z10sum_matrixPPiS0_S0_S0_S0_S0_ii:
.text._Z10sum_matrixPPiS0_S0_S0_S0_S0_ii:
[----:B------:R-:W-:Y:S08]  /*0000*/  LDC R1, c[0x0][0x37c] ;  /* 0x0000df00ff017b82 */ /* 0x000ff00000000800 */
[----:B------:R-:W0:Y:S01]  /*0010*/  LDC.64 R2, c[0x0][0x3a0] ;  /* 0x0000e800ff027b82 */ /* 0x000e220000000a00 */
[----:B------:R-:W0:Y:S02]  /*0020*/  LDCU.64 UR4, c[0x0][0x358] ;  /* 0x00006b00ff0477ac */ /* 0x000e240008000a00 */
[----:B0-----:R-:W2:Y:S01]  /*0030*/  LDG.E.64 R4, desc[UR4][R2.64] ;  /* 0x0000000402047981 */ /* 0x001ea2000c1e1b00 */
[----:B------:R-:W-:-:S02]  /*0040*/  MOV R17, 0xffffffff ;  /* 0xffffffff00117802 */ /* 0x000fc40000000f00 */
[----:B------:R-:W-:-:S03]  /*0050*/  MOV R19, 0xfffffffe ;  /* 0xfffffffe00137802 */ /* 0x000fc60000000f00 */
[----:B--2---:R0:W-:Y:S04]  /*0060*/  STG.E desc[UR4][R4.64], R17 ;  /* 0x0000001104007986 */ /* 0x0041e8000c101904 */
[----:B------:R-:W2:Y:S01]  /*0070*/  LDG.E.64 R6, desc[UR4][R2.64] ;  /* 0x0000000402067981 */ /* 0x000ea2000c1e1b00 */
[----:B------:R-:W1:Y:S01]  /*0080*/  LDC.64 R14, c[0x0][0x3a8] ;  /* 0x0000ea00ff0e7b82 */ /* 0x000e620000000a00 */
[----:B------:R-:W-:Y:S02]  /*0090*/  MOV R21, 0xfffffffd ;  /* 0xfffffffd00157802 */ /* 0x000fe40000000f00 */
[----:B--2---:R-:W-:Y:S04]  /*00a0*/  STG.E desc[UR4][R6.64+0x4], R19 ;  /* 0x0000041306007986 */ /* 0x004fe8000c101904 */
[----:B------:R-:W2:Y:S04]  /*00b0*/  LDG.E.64 R8, desc[UR4][R2.64] ;  /* 0x0000000402087981 */ /* 0x000ea8000c1e1b00 */
[----:B--2---:R-:W-:Y:S04]  /*00c0*/  STG.E desc[UR4][R8.64+0x8], R21 ;  /* 0x0000081508007986 */ /* 0x004fe8000c101904 */
[----:B-1----:R-:W2:Y:S04]  /*00d0*/  LDG.E.64 R10, desc[UR4][R14.64+0x8] ;  /* 0x000008040e0a7981 */ /* 0x002ea8000c1e1b00 */
[----:B--2---:R-:W-:Y:S04]  /*00e0*/  STG.E desc[UR4][R10.64], R17 ;  /* 0x000000110a007986 */ /* 0x004fe8000c101904 */
[----:B------:R-:W2:Y:S04]  /*00f0*/  LDG.E.64 R12, desc[UR4][R14.64+0x8] ;  /* 0x000008040e0c7981 */ /* 0x000ea8000c1e1b00 */
[----:B--2---:R-:W-:Y:S04]  /*0100*/  STG.E desc[UR4][R12.64+0x4], R19 ;  /* 0x000004130c007986 */ /* 0x004fe8000c101904 */
[----:B0-----:R-:W2:Y:S04]  /*0110*/  LDG.E.64 R4, desc[UR4][R14.64+0x8] ;  /* 0x000008040e047981 */ /* 0x001ea8000c1e1b00 */
[----:B--2---:R-:W-:Y:S01]  /*0120*/  STG.E desc[UR4][R4.64+0x8], R21 ;  /* 0x0000081504007986 */ /* 0x004fe2000c101904 */
[----:B------:R-:W-:Y:S05]  /*0130*/  EXIT ;  /* 0x000000000000794d */ /* 0x000fea0003800000 */
.L_x_0:
[----:B------:R-:W-:-:S00]  /*0140*/  BRA `(.L_x_0) ;  /* 0xfffffffc00fc7947 */ /* 0x000fc0000383ffff */
[----:B------:R-:W-:-:S00]  /*0150*/  NOP ;  /* 0x0000000000007918 */ /* 0x000fc00000000000 */
        /* <DEDUP_REMOVED lines=10> */
.L_x_1:


//--------------------- .nv.shared.reserved.0     --------------------------
	.section	.nv.shared.reserved.0,"aw",@nobits
	.weak		__nv_reservedSMEM_offset_0_alias
	.size		__nv_reservedSMEM_offset_0_alias, 0, 64
	.other		__nv_reservedSMEM_offset_0_alias,@"STO_CUDA_RESERVED_SHARED STV_DEFAULT"
__nv_reservedSMEM_offset_0_alias:
	.zero		0
	.zero		64


//--------------------- .nv.constant0._Z10sum_matrixPPiS0_S0_S0_S0_S0_ii --------------------------
	.section	.nv.constant0._Z10sum_matrixPPiS0_S0_S0_S0_S0_ii,"a",@progbits
	.sectionflags	@""
	.align	4
.nv.constant0._Z10sum_matrixPPiS0_S0_S0_S0_S0_ii:
	.zero		952


//--------------------- SYMBOLS --------------------------

	.type		.nv.reservedSmem.offset0,@object
	.size		.nv.reservedSmem.offset0,0x4
